	.headerflags	@"EF_CUDA_TEXMODE_UNIFIED EF_CUDA_64BIT_ADDRESS EF_CUDA_ACCELERATORS EF_CUDA_SM90 EF_CUDA_VIRTUAL_SM(EF_CUDA_SM90)"
	.elftype	@"ET_EXEC"


//--------------------- .nv.info                  --------------------------
	.section	.nv.info,"",@"SHT_CUDA_INFO"
	.align	4


	//----- nvinfo : EIATTR_REGCOUNT
	.align		4
        /*0000*/ 	.byte	0x04, 0x2f
        /*0002*/ 	.short	(.L_1 - .L_0)
	.align		4
.L_0:
        /*0004*/ 	.word	index@(triton_poi_fused_max_pool2d_with_indices_4)
        /*0008*/ 	.word	0x00000050


	//----- nvinfo : EIATTR_MIN_STACK_SIZE
	.align		4
.L_1:
        /*000c*/ 	.byte	0x04, 0x12
        /*000e*/ 	.short	(.L_3 - .L_2)
	.align		4
.L_2:
        /*0010*/ 	.word	index@(triton_poi_fused_max_pool2d_with_indices_4)
        /*0014*/ 	.word	0x00000008


	//----- nvinfo : EIATTR_FRAME_SIZE
	.align		4
.L_3:
        /*0018*/ 	.byte	0x04, 0x11
        /*001a*/ 	.short	(.L_5 - .L_4)
	.align		4
.L_4:
        /*001c*/ 	.word	index@(triton_poi_fused_max_pool2d_with_indices_4)
        /*0020*/ 	.word	0x00000008


	//----- nvinfo : EIATTR_MIN_STACK_SIZE
	.align		4
.L_5:
        /*0024*/ 	.byte	0x04, 0x12
        /*0026*/ 	.short	(.L_7 - .L_6)
	.align		4
.L_6:
        /*0028*/ 	.word	index@(triton_poi_fused_max_pool2d_with_indices_4)
        /*002c*/ 	.word	0x00000008
.L_7:


//--------------------- .nv.info.triton_poi_fused_max_pool2d_with_indices_4 --------------------------
	.section	.nv.info.triton_poi_fused_max_pool2d_with_indices_4,"",@"SHT_CUDA_INFO"
	.sectionflags	@""
	.align	4


	//----- nvinfo : EIATTR_CUDA_API_VERSION
	.align		4
        /*0000*/ 	.byte	0x04, 0x37
        /*0002*/ 	.short	(.L_9 - .L_8)
.L_8:
        /*0004*/ 	.word	0x0000007c


	//----- nvinfo : EIATTR_KPARAM_INFO
	.align		4
.L_9:
        /*0008*/ 	.byte	0x04, 0x17
        /*000a*/ 	.short	(.L_11 - .L_10)
.L_10:
        /*000c*/ 	.word	0x00000000
        /*0010*/ 	.short	0x0003
        /*0012*/ 	.short	0x0018
        /*0014*/ 	.byte	0x00, 0xf0, 0x11, 0x00


	//----- nvinfo : EIATTR_KPARAM_INFO
	.align		4
.L_11:
        /*0018*/ 	.byte	0x04, 0x17
        /*001a*/ 	.short	(.L_13 - .L_12)
.L_12:
        /*001c*/ 	.word	0x00000000
        /*0020*/ 	.short	0x0002
        /*0022*/ 	.short	0x0010
        /*0024*/ 	.byte	0x00, 0xf4, 0x21, 0x00


	//----- nvinfo : EIATTR_KPARAM_INFO
	.align		4
.L_13:
        /*0028*/ 	.byte	0x04, 0x17
        /*002a*/ 	.short	(.L_15 - .L_14)
.L_14:
        /*002c*/ 	.word	0x00000000
        /*0030*/ 	.short	0x0001
        /*0032*/ 	.short	0x0008
        /*0034*/ 	.byte	0x00, 0xf4, 0x21, 0x00


	//----- nvinfo : EIATTR_KPARAM_INFO
	.align		4
.L_15:
        /*0038*/ 	.byte	0x04, 0x17
        /*003a*/ 	.short	(.L_17 - .L_16)
.L_16:
        /*003c*/ 	.word	0x00000000
        /*0040*/ 	.short	0x0000
        /*0042*/ 	.short	0x0000
        /*0044*/ 	.byte	0x00, 0xf4, 0x21, 0x00


	//----- nvinfo : EIATTR_SPARSE_MMA_MASK
	.align		4
.L_17:
        /*0048*/ 	.byte	0x03, 0x50
        /*004a*/ 	.short	0x0000


	//----- nvinfo : EIATTR_MAXREG_COUNT
	.align		4
        /*004c*/ 	.byte	0x03, 0x1b
        /*004e*/ 	.short	0x00ff


	//----- nvinfo : EIATTR_EXIT_INSTR_OFFSETS
	.align		4
        /*0050*/ 	.byte	0x04, 0x1c
        /*0052*/ 	.short	(.L_19 - .L_18)


	//   ....[0]....
.L_18:
        /*0054*/ 	.word	0x00002940


	//   ....[1]....
        /*0058*/ 	.word	0x00002960


	//----- nvinfo : EIATTR_REQNTID
	.align		4
.L_19:
        /*005c*/ 	.byte	0x04, 0x10
        /*005e*/ 	.short	(.L_21 - .L_20)
.L_20:
        /*0060*/ 	.word	0x00000080
        /*0064*/ 	.word	0x00000001
        /*0068*/ 	.word	0x00000001


	//----- nvinfo : EIATTR_CBANK_PARAM_SIZE
	.align		4
.L_21:
        /*006c*/ 	.byte	0x03, 0x19
        /*006e*/ 	.short	0x001c


	//----- nvinfo : EIATTR_PARAM_CBANK
	.align		4
        /*0070*/ 	.byte	0x04, 0x0a
        /*0072*/ 	.short	(.L_23 - .L_22)
	.align		4
.L_22:
        /*0074*/ 	.word	index@(.nv.constant0.triton_poi_fused_max_pool2d_with_indices_4)
        /*0078*/ 	.short	0x0210
        /*007a*/ 	.short	0x001c


	//----- nvinfo : EIATTR_SW_WAR
	.align		4
.L_23:
        /*007c*/ 	.byte	0x04, 0x36
        /*007e*/ 	.short	(.L_25 - .L_24)
.L_24:
        /*0080*/ 	.word	0x00000008
.L_25:


//--------------------- .nv.callgraph             --------------------------
	.section	.nv.callgraph,"",@"SHT_CUDA_CALLGRAPH"
	.align	4
	.sectionentsize	8
	.align		4
        /*0000*/ 	.word	0x00000000
	.align		4
        /*0004*/ 	.word	0xffffffff
	.align		4
        /*0008*/ 	.word	0x00000000
	.align		4
        /*000c*/ 	.word	0xfffffffe
	.align		4
        /*0010*/ 	.word	0x00000000
	.align		4
        /*0014*/ 	.word	0xfffffffd
	.align		4
        /*0018*/ 	.word	0x00000000
	.align		4
        /*001c*/ 	.word	0xfffffffc


//--------------------- .text.triton_poi_fused_max_pool2d_with_indices_4 --------------------------
	.section	.text.triton_poi_fused_max_pool2d_with_indices_4,"ax",@progbits
	.sectionflags	@"SHF_BARRIERS=1"
	.align	128
        .global         triton_poi_fused_max_pool2d_with_indices_4
        .type           triton_poi_fused_max_pool2d_with_indices_4,@function
        .size           triton_poi_fused_max_pool2d_with_indices_4,(.L_x_1 - triton_poi_fused_max_pool2d_with_indices_4)
        .other          triton_poi_fused_max_pool2d_with_indices_4,@"STO_CUDA_ENTRY STV_DEFAULT"
triton_poi_fused_max_pool2d_with_indices_4:
.text.triton_poi_fused_max_pool2d_with_indices_4:
[----:B------:R-:W0:Y:S01]  /*0000*/  LDC R1, c[0x0][0x28] ;  /* 0x00000a00ff017b82 */ /* 0x000e220000000800 */
[----:B------:R-:W1:Y:S01]  /*0010*/  S2R R0, SR_TID.X ;  /* 0x0000000000007919 */ /* 0x000e620000002100 */
[----:B------:R-:W-:-:S06]  /*0020*/  IMAD.MOV.U32 R28, RZ, RZ, RZ ;  /* 0x000000ffff1c7224 */ /* 0x000fcc00078e00ff */
[----:B------:R-:W2:Y:S01]  /*0030*/  LDC.64 R10, c[0x0][0x210] ;  /* 0x00008400ff0a7b82 */ /* 0x000ea20000000a00 */
[----:B------:R-:W-:Y:S01]  /*0040*/  CS2R R36, SRZ ;  /* 0x0000000000247805 */ /* 0x000fe2000001ff00 */
[----:B------:R-:W3:Y:S01]  /*0050*/  S2R R77, SR_CTAID.X ;  /* 0x00000000004d7919 */ /* 0x000ee20000002500 */
[----:B------:R-:W-:Y:S02]  /*0060*/  CS2R R38, SRZ ;  /* 0x0000000000267805 */ /* 0x000fe4000001ff00 */
[----:B------:R-:W-:Y:S02]  /*0070*/  CS2R R20, SRZ ;  /* 0x0000000000147805 */ /* 0x000fe4000001ff00 */
[----:B------:R-:W-:Y:S01]  /*0080*/  CS2R R22, SRZ ;  /* 0x0000000000167805 */ /* 0x000fe2000001ff00 */
[----:B------:R-:W-:Y:S01]  /*0090*/  ULDC.64 UR6, c[0x0][0x208] ;  /* 0x0000820000067ab9 */ /* 0x000fe20000000a00 */
[----:B0-----:R-:W-:Y:S02]  /*00a0*/  VIADD R1, R1, 0xfffffff8 ;  /* 0xfffffff801017836 */ /* 0x001fe40000000000 */
[----:B-1----:R-:W-:-:S02]  /*00b0*/  IMAD.SHL.U32 R34, R0, 0x8, RZ ;  /* 0x0000000800227824 */ /* 0x002fc400078e00ff */
[----:B---3--:R-:W-:-:S03]  /*00c0*/  IMAD.SHL.U32 R77, R77, 0x400, RZ ;  /* 0x000004004d4d7824 */ /* 0x008fc600078e00ff */
[----:B------:R-:W-:-:S04]  /*00d0*/  LOP3.LUT R34, R34, 0x3f8, RZ, 0xc0, !PT ;  /* 0x000003f822227812 */ /* 0x000fc800078ec0ff */
[----:B------:R-:W-:-:S04]  /*00e0*/  LOP3.LUT R29, R77, R34, RZ, 0xfc, !PT ;  /* 0x000000224d1d7212 */ /* 0x000fc800078efcff */
[C---:B------:R-:W-:Y:S01]  /*00f0*/  ISETP.GE.AND P0, PT, R29.reuse, 0x4ed80, PT ;  /* 0x0004ed801d00780c */ /* 0x040fe20003f06270 */
[----:B------:R-:W-:-:S04]  /*0100*/  IMAD.HI R2, R29, 0x2aaaaaab, RZ ;  /* 0x2aaaaaab1d027827 */ /* 0x000fc800078e02ff */
[----:B------:R-:W-:Y:S01]  /*0110*/  IMAD.HI R4, R29, 0x2f149903, RZ ;  /* 0x2f1499031d047827 */ /* 0x000fe200078e02ff */
[----:B------:R-:W-:-:S03]  /*0120*/  SHF.R.U32.HI R3, RZ, 0x1f, R2 ;  /* 0x0000001fff037819 */ /* 0x000fc60000011602 */
[----:B------:R-:W-:Y:S01]  /*0130*/  IMAD.HI R6, R29, -0x303253cf, R28 ;  /* 0xcfcdac311d067827 */ /* 0x000fe200078e021c */
[----:B------:R-:W-:Y:S02]  /*0140*/  LEA.HI.SX32 R3, R2, R3, 0x1c ;  /* 0x0000000302037211 */ /* 0x000fe400078fe2ff */
[----:B------:R-:W-:Y:S01]  /*0150*/  SHF.R.U32.HI R5, RZ, 0x1f, R4 ;  /* 0x0000001fff057819 */ /* 0x000fe20000011604 */
[----:B------:R-:W-:Y:S01]  /*0160*/  IMAD.MOV.U32 R2, RZ, RZ, RZ ;  /* 0x000000ffff027224 */ /* 0x000fe200078e00ff */
[----:B------:R-:W-:Y:S01]  /*0170*/  SHF.R.U32.HI R9, RZ, 0x1f, R6 ;  /* 0x0000001fff097819 */ /* 0x000fe20000011606 */
[C---:B------:R-:W-:Y:S01]  /*0180*/  IMAD R15, R3.reuse, -0x60, R29 ;  /* 0xffffffa0030f7824 */ /* 0x040fe200078e021d */
[----:B------:R-:W-:Y:S01]  /*0190*/  LEA.HI.SX32 R5, R4, R5, 0x17 ;  /* 0x0000000504057211 */ /* 0x000fe200078fbaff */
[----:B------:R-:W-:Y:S01]  /*01a0*/  IMAD.HI R0, R3, -0x72c234f7, R2 ;  /* 0x8d3dcb0903007827 */ /* 0x000fe200078e0202 */
[----:B------:R-:W-:-:S03]  /*01b0*/  LEA.HI.SX32 R6, R6, R9, 0x10 ;  /* 0x0000000906067211 */ /* 0x000fc600078f82ff */
[----:B------:R-:W-:Y:S01]  /*01c0*/  IMAD.MOV.U32 R4, RZ, RZ, RZ ;  /* 0x000000ffff047224 */ /* 0x000fe200078e00ff */
[----:B------:R-:W-:Y:S01]  /*01d0*/  SHF.R.U32.HI R7, RZ, 0x1f, R0 ;  /* 0x0000001fff077819 */ /* 0x000fe20000011600 */
[----:B------:R-:W-:Y:S02]  /*01e0*/  IMAD R6, R6, 0x51960, RZ ;  /* 0x0005196006067824 */ /* 0x000fe400078e02ff */
[----:B------:R-:W-:Y:S01]  /*01f0*/  IMAD.HI R2, R5, -0x72c234f7, R4 ;  /* 0x8d3dcb0905027827 */ /* 0x000fe200078e0204 */
[----:B------:R-:W-:-:S04]  /*0200*/  LEA.HI.SX32 R7, R0, R7, 0x1c ;  /* 0x0000000700077211 */ /* 0x000fc800078fe2ff */
[----:B------:R-:W-:Y:S01]  /*0210*/  SHF.R.U32.HI R9, RZ, 0x1f, R2 ;  /* 0x0000001fff097819 */ /* 0x000fe20000011602 */
[----:B------:R-:W-:-:S03]  /*0220*/  IMAD R7, R7, -0x1d, R3 ;  /* 0xffffffe307077824 */ /* 0x000fc600078e0203 */
[----:B------:R-:W-:Y:S01]  /*0230*/  LEA.HI R9, R2, R9, RZ, 0x1c ;  /* 0x0000000902097211 */ /* 0x000fe200078fe0ff */
[----:B------:R-:W-:-:S04]  /*0240*/  IMAD R14, R7, 0xc0, R6 ;  /* 0x000000c0070e7824 */ /* 0x000fc800078e0206 */
[----:B------:R-:W-:Y:S02]  /*0250*/  VIADD R26, R14, 0x60 ;  /* 0x000000600e1a7836 */ /* 0x000fe40000000000 */
[----:B------:R-:W-:Y:S02]  /*0260*/  IMAD R5, R9, -0x1d, R5 ;  /* 0xffffffe309057824 */ /* 0x000fe400078e0205 */
[C---:B------:R-:W-:Y:S02]  /*0270*/  IMAD.IADD R0, R15.reuse, 0x1, R14 ;  /* 0x000000010f007824 */ /* 0x040fe400078e020e */
[----:B------:R-:W-:Y:S02]  /*0280*/  IMAD.IADD R2, R15, 0x1, R26 ;  /* 0x000000010f027824 */ /* 0x000fe400078e021a */
[C---:B------:R-:W-:Y:S02]  /*0290*/  IMAD R0, R5.reuse, 0x2c40, R0 ;  /* 0x00002c4005007824 */ /* 0x040fe400078e0200 */
[----:B------:R-:W-:-:S02]  /*02a0*/  IMAD R6, R5, 0x2c40, R2 ;  /* 0x00002c4005067824 */ /* 0x000fc400078e0202 */
[----:B--2---:R-:W-:-:S04]  /*02b0*/  IMAD.WIDE R2, R0, 0x4, R10 ;  /* 0x0000000400027825 */ /* 0x004fc800078e020a */
[----:B------:R-:W-:Y:S01]  /*02c0*/  IMAD.WIDE R6, R6, 0x4, R10 ;  /* 0x0000000406067825 */ /* 0x000fe200078e020a */
[----:B------:R-:W2:Y:S04]  /*02d0*/  @!P0 LDG.E.128 R36, desc[UR6][R2.64] ;  /* 0x0000000602248981 */ /* 0x000ea8000c1e1d00 */
[----:B------:R-:W2:Y:S01]  /*02e0*/  @!P0 LDG.E.128 R20, desc[UR6][R6.64] ;  /* 0x0000000606148981 */ /* 0x000ea2000c1e1d00 */
[----:B------:R-:W-:Y:S01]  /*02f0*/  VIADD R40, R14, 0xc0 ;  /* 0x000000c00e287836 */ /* 0x000fe20000000000 */
[----:B------:R-:W-:Y:S02]  /*0300*/  CS2R R16, SRZ ;  /* 0x0000000000107805 */ /* 0x000fe4000001ff00 */
[----:B------:R-:W-:Y:S01]  /*0310*/  CS2R R18, SRZ ;  /* 0x0000000000127805 */ /* 0x000fe2000001ff00 */
[----:B------:R-:W-:-:S04]  /*0320*/  IMAD.IADD R0, R15, 0x1, R40 ;  /* 0x000000010f007824 */ /* 0x000fc800078e0228 */
[----:B------:R-:W-:-:S04]  /*0330*/  IMAD R0, R5, 0x2c40, R0 ;  /* 0x00002c4005007824 */ /* 0x000fc800078e0200 */
[----:B------:R-:W-:-:S05]  /*0340*/  IMAD.WIDE R8, R0, 0x4, R10 ;  /* 0x0000000400087825 */ /* 0x000fca00078e020a */
[----:B------:R-:W3:Y:S01]  /*0350*/  @!P0 LDG.E.128 R16, desc[UR6][R8.64] ;  /* 0x0000000608108981 */ /* 0x000ee2000c1e1d00 */
[----:B------:R-:W-:-:S04]  /*0360*/  VIADD R44, R14, 0x1620 ;  /* 0x000016200e2c7836 */ /* 0x000fc80000000000 */
[----:B------:R-:W-:-:S04]  /*0370*/  IMAD.IADD R4, R15, 0x1, R44 ;  /* 0x000000010f047824 */ /* 0x000fc800078e022c */
[----:B------:R-:W-:Y:S01]  /*0380*/  IMAD R4, R5, 0x2c40, R4 ;  /* 0x00002c4005047824 */ /* 0x000fe200078e0204 */
[----:B--2---:R-:W-:Y:S02]  /*0390*/  FSETP.GT.AND P2, PT, R20, R36, PT ;  /* 0x000000241400720b */ /* 0x004fe40003f44000 */
[----:B------:R-:W-:Y:S02]  /*03a0*/  FSETP.GT.AND P4, PT, R22, R38, PT ;  /* 0x000000261600720b */ /* 0x000fe40003f84000 */
[----:B------:R-:W-:Y:S02]  /*03b0*/  FSETP.GT.AND P5, PT, R21, R37, PT ;  /* 0x000000251500720b */ /* 0x000fe40003fa4000 */
[----:B------:R-:W-:Y:S02]  /*03c0*/  FSETP.NAN.AND P1, PT, R20, R20, PT ;  /* 0x000000141400720b */ /* 0x000fe40003f28000 */
[----:B------:R-:W-:Y:S02]  /*03d0*/  FSETP.GT.AND P3, PT, R23, R39, PT ;  /* 0x000000271700720b */ /* 0x000fe40003f64000 */
[----:B------:R-:W-:-:S02]  /*03e0*/  P2R R3, PR, RZ, 0x4 ;  /* 0x00000004ff037803 */ /* 0x000fc40000000000 */
[----:B------:R-:W-:Y:S02]  /*03f0*/  P2R R66, PR, RZ, 0x8 ;  /* 0x00000008ff427803 */ /* 0x000fe40000000000 */
[----:B------:R-:W-:Y:S02]  /*0400*/  @!P2 SEL R20, R20, R36, P1 ;  /* 0x000000241414a207 */ /* 0x000fe40000800000 */
[C---:B------:R-:W-:Y:S02]  /*0410*/  FSETP.NAN.AND P1, PT, R22.reuse, R22, PT ;  /* 0x000000161600720b */ /* 0x040fe40003f28000 */
[C---:B------:R-:W-:Y:S02]  /*0420*/  FSETP.NAN.AND P2, PT, R21.reuse, R21, PT ;  /* 0x000000151500720b */ /* 0x040fe40003f48000 */
[----:B------:R-:W-:Y:S02]  /*0430*/  @!P4 SEL R22, R22, R38, P1 ;  /* 0x000000261616c207 */ /* 0x000fe40000800000 */
[----:B------:R-:W-:-:S02]  /*0440*/  @!P5 SEL R21, R21, R37, P2 ;  /* 0x000000251515d207 */ /* 0x000fc40001000000 */
[----:B---3--:R-:W-:Y:S02]  /*0450*/  FSETP.NAN.AND P1, PT, R19, R19, PT ;  /* 0x000000131300720b */ /* 0x008fe40003f28000 */
[C---:B------:R-:W-:Y:S02]  /*0460*/  FSETP.NAN.AND P2, PT, R23.reuse, R23, PT ;  /* 0x000000171700720b */ /* 0x040fe40003f48000 */
[----:B------:R-:W-:Y:S02]  /*0470*/  P2R R2, PR, RZ, 0x10 ;  /* 0x00000010ff027803 */ /* 0x000fe40000000000 */
[----:B------:R-:W-:Y:S02]  /*0480*/  @!P3 SEL R23, R23, R39, P2 ;  /* 0x000000271717b207 */ /* 0x000fe40001000000 */
[----:B------:R-:W-:Y:S01]  /*0490*/  FSETP.GEU.AND P2, PT, R22, R18, PT ;  /* 0x000000121600720b */ /* 0x000fe20003f4e000 */
[----:B------:R0:W-:Y:S01]  /*04a0*/  STL.64 [R1], R2 ;  /* 0x0000000201007387 */ /* 0x0001e20000100a00 */
[----:B------:R-:W-:-:S02]  /*04b0*/  FSETP.GEU.AND P3, PT, R23, R19, PT ;  /* 0x000000131700720b */ /* 0x000fc40003f6e000 */
[----:B------:R-:W-:Y:S02]  /*04c0*/  P2R R0, PR, RZ, 0x4 ;  /* 0x00000004ff007803 */ /* 0x000fe40000000000 */
[----:B------:R-:W-:Y:S02]  /*04d0*/  @!P1 SEL R19, R19, R23, !P3 ;  /* 0x0000001713139207 */ /* 0x000fe40005800000 */
[----:B------:R-:W-:Y:S01]  /*04e0*/  FSETP.NAN.AND P1, PT, R18, R18, PT ;  /* 0x000000121200720b */ /* 0x000fe20003f28000 */
[C---:B------:R-:W-:Y:S01]  /*04f0*/  VIADD R51, R14.reuse, 0x1680 ;  /* 0x000016800e337836 */ /* 0x040fe20000000000 */
[----:B------:R-:W-:Y:S01]  /*0500*/  LOP3.LUT R34, R77, 0x4, R34, 0xfe, !PT ;  /* 0x000000044d227812 */ /* 0x000fe200078efe22 */
[C---:B------:R-:W-:Y:S01]  /*0510*/  VIADD R52, R14.reuse, 0x16e0 ;  /* 0x000016e00e347836 */ /* 0x040fe20000000000 */
[----:B------:R-:W-:Y:S01]  /*0520*/  P2R R7, PR, RZ, 0x8 ;  /* 0x00000008ff077803 */ /* 0x000fe20000000000 */
[----:B0-----:R-:W0:Y:S01]  /*0530*/  LDC.64 R2, c[0x0][0x210] ;  /* 0x00008400ff027b82 */ /* 0x001e220000000a00 */
[----:B------:R-:W-:Y:S01]  /*0540*/  VIADD R41, R14, 0x2c40 ;  /* 0x00002c400e297836 */ /* 0x000fe20000000000 */
[----:B------:R-:W-:-:S06]  /*0550*/  P2R R9, PR, RZ, 0x20 ;  /* 0x00000020ff097803 */ /* 0x000fcc0000000000 */
[----:B------:R-:W-:Y:S02]  /*0560*/  @!P1 SEL R18, R18, R22, !P2 ;  /* 0x0000001612129207 */ /* 0x000fe40005000000 */
[----:B------:R-:W-:Y:S02]  /*0570*/  CS2R R22, SRZ ;  /* 0x0000000000167805 */ /* 0x000fe4000001ff00 */
[-C--:B------:R-:W-:Y:S02]  /*0580*/  FSETP.NAN.AND P1, PT, R17, R17.reuse, PT ;  /* 0x000000111100720b */ /* 0x080fe40003f28000 */
[----:B------:R-:W-:-:S04]  /*0590*/  FSETP.GEU.AND P2, PT, R21, R17, PT ;  /* 0x000000111500720b */ /* 0x000fc80003f4e000 */
[----:B------:R-:W-:-:S07]  /*05a0*/  P2R R8, PR, RZ, 0x4 ;  /* 0x00000004ff087803 */ /* 0x000fce0000000000 */
[----:B------:R-:W-:Y:S01]  /*05b0*/  @!P1 SEL R17, R17, R21, !P2 ;  /* 0x0000001511119207 */ /* 0x000fe20005000000 */
[----:B0-----:R-:W-:Y:S01]  /*05c0*/  IMAD.WIDE R12, R4, 0x4, R2 ;  /* 0x00000004040c7825 */ /* 0x001fe200078e0202 */
[-C--:B------:R-:W-:Y:S02]  /*05d0*/  FSETP.NAN.AND P1, PT, R16, R16.reuse, PT ;  /* 0x000000101000720b */ /* 0x080fe40003f28000 */
[----:B------:R-:W-:-:S04]  /*05e0*/  FSETP.GEU.AND P2, PT, R20, R16, PT ;  /* 0x000000101400720b */ /* 0x000fc80003f4e000 */
[----:B------:R-:W-:-:S07]  /*05f0*/  P2R R10, PR, RZ, 0x4 ;  /* 0x00000004ff0a7803 */ /* 0x000fce0000000000 */
[----:B------:R-:W-:Y:S02]  /*0600*/  @!P1 SEL R16, R16, R20, !P2 ;  /* 0x0000001410109207 */ /* 0x000fe40005000000 */
[----:B------:R-:W-:-:S06]  /*0610*/  CS2R R20, SRZ ;  /* 0x0000000000147805 */ /* 0x000fcc000001ff00 */
[----:B------:R0:W2:Y:S01]  /*0620*/  @!P0 LDG.E.128 R20, desc[UR6][R12.64] ;  /* 0x000000060c148981 */ /* 0x0000a2000c1e1d00 */
[----:B------:R-:W-:-:S04]  /*0630*/  IMAD.IADD R4, R15, 0x1, R51 ;  /* 0x000000010f047824 */ /* 0x000fc800078e0233 */
[----:B------:R-:W-:-:S04]  /*0640*/  IMAD R4, R5, 0x2c40, R4 ;  /* 0x00002c4005047824 */ /* 0x000fc800078e0204 */
[----:B0-----:R-:W-:Y:S01]  /*0650*/  IMAD.WIDE R12, R4, 0x4, R2 ;  /* 0x00000004040c7825 */ /* 0x001fe200078e0202 */
[-C--:B--2---:R-:W-:Y:S02]  /*0660*/  FSETP.NAN.AND P1, PT, R20, R20.reuse, PT ;  /* 0x000000141400720b */ /* 0x084fe40003f28000 */
[----:B------:R-:W-:-:S04]  /*0670*/  FSETP.GEU.AND P2, PT, R16, R20, PT ;  /* 0x000000141000720b */ /* 0x000fc80003f4e000 */
[----:B------:R-:W-:-:S07]  /*0680*/  P2R R6, PR, RZ, 0x4 ;  /* 0x00000004ff067803 */ /* 0x000fce0000000000 */
[----:B------:R-:W-:Y:S02]  /*0690*/  @!P1 SEL R20, R20, R16, !P2 ;  /* 0x0000001014149207 */ /* 0x000fe40005000000 */
[-C--:B------:R-:W-:Y:S02]  /*06a0*/  FSETP.NAN.AND P1, PT, R21, R21.reuse, PT ;  /* 0x000000151500720b */ /* 0x080fe40003f28000 */
[----:B------:R-:W-:-:S04]  /*06b0*/  FSETP.GEU.AND P2, PT, R17, R21, PT ;  /* 0x000000151100720b */ /* 0x000fc80003f4e000 */
[----:B------:R-:W-:-:S07]  /*06c0*/  P2R R11, PR, RZ, 0x4 ;  /* 0x00000004ff0b7803 */ /* 0x000fce0000000000 */
[----:B------:R-:W-:Y:S02]  /*06d0*/  @!P1 SEL R21, R21, R17, !P2 ;  /* 0x0000001115159207 */ /* 0x000fe40005000000 */
[----:B------:R-:W-:Y:S02]  /*06e0*/  CS2R R16, SRZ ;  /* 0x0000000000107805 */ /* 0x000fe4000001ff00 */
[-C--:B------:R-:W-:Y:S02]  /*06f0*/  FSETP.NAN.AND P1, PT, R22, R22.reuse, PT ;  /* 0x000000161600720b */ /* 0x080fe40003f28000 */
[----:B------:R-:W-:-:S04]  /*0700*/  FSETP.GEU.AND P2, PT, R18, R22, PT ;  /* 0x000000161200720b */ /* 0x000fc80003f4e000 */
[----:B------:R-:W-:-:S07]  /*0710*/  P2R R76, PR, RZ, 0x4 ;  /* 0x00000004ff4c7803 */ /* 0x000fce0000000000 */
[----:B------:R-:W-:Y:S02]  /*0720*/  @!P1 SEL R22, R22, R18, !P2 ;  /* 0x0000001216169207 */ /* 0x000fe40005000000 */
[-C--:B------:R-:W-:Y:S02]  /*0730*/  FSETP.NAN.AND P1, PT, R23, R23.reuse, PT ;  /* 0x000000171700720b */ /* 0x080fe40003f28000 */
[----:B------:R-:W-:-:S04]  /*0740*/  FSETP.GEU.AND P2, PT, R19, R23, PT ;  /* 0x000000171300720b */ /* 0x000fc80003f4e000 */
[----:B------:R-:W-:-:S07]  /*0750*/  P2R R75, PR, RZ, 0x4 ;  /* 0x00000004ff4b7803 */ /* 0x000fce0000000000 */
[----:B------:R-:W-:Y:S02]  /*0760*/  @!P1 SEL R23, R23, R19, !P2 ;  /* 0x0000001317179207 */ /* 0x000fe40005000000 */
[----:B------:R-:W-:-:S06]  /*0770*/  CS2R R18, SRZ ;  /* 0x0000000000127805 */ /* 0x000fcc000001ff00 */
[----:B------:R0:W2:Y:S02]  /*0780*/  @!P0 LDG.E.128 R16, desc[UR6][R12.64] ;  /* 0x000000060c108981 */ /* 0x0000a4000c1e1d00 */
[----:B0-----:R-:W-:-:S04]  /*0790*/  IMAD.IADD R12, R15, 0x1, R52 ;  /* 0x000000010f0c7824 */ /* 0x001fc800078e0234 */
[----:B------:R-:W-:-:S04]  /*07a0*/  IMAD R12, R5, 0x2c40, R12 ;  /* 0x00002c40050c7824 */ /* 0x000fc800078e020c */
[----:B------:R-:W-:Y:S01]  /*07b0*/  IMAD.WIDE R12, R12, 0x4, R2 ;  /* 0x000000040c0c7825 */ /* 0x000fe200078e0202 */
        /* <DEDUP_REMOVED lines=40> */
[----:B------:R-:W2:Y:S01]  /*0a40*/  @!P0 LDG.E.128 R16, desc[UR6][R12.64] ;  /* 0x000000060c108981 */ /* 0x000ea2000c1e1d00 */
[----:B------:R-:W-:Y:S01]  /*0a50*/  VIADD R39, R14, 0x2ca0 ;  /* 0x00002ca00e277836 */ /* 0x000fe20000000000 */
[-C--:B--2---:R-:W-:Y:S02]  /*0a60*/  FSETP.NAN.AND P1, PT, R19, R19.reuse, PT ;  /* 0x000000131300720b */ /* 0x084fe40003f28000 */
[----:B------:R-:W-:-:S04]  /*0a70*/  FSETP.GEU.AND P2, PT, R23, R19, PT ;  /* 0x000000131700720b */ /* 0x000fc80003f4e000 */
[----:B------:R-:W-:-:S07]  /*0a80*/  P2R R56, PR, RZ, 0x4 ;  /* 0x00000004ff387803 */ /* 0x000fce0000000000 */
[----:B------:R-:W-:Y:S02]  /*0a90*/  @!P1 SEL R19, R19, R23, !P2 ;  /* 0x0000001713139207 */ /* 0x000fe40005000000 */
[-C--:B------:R-:W-:Y:S02]  /*0aa0*/  FSETP.NAN.AND P1, PT, R18, R18.reuse, PT ;  /* 0x000000121200720b */ /* 0x080fe40003f28000 */
[----:B------:R-:W-:-:S04]  /*0ab0*/  FSETP.GEU.AND P2, PT, R22, R18, PT ;  /* 0x000000121600720b */ /* 0x000fc80003f4e000 */
[----:B------:R-:W-:-:S07]  /*0ac0*/  P2R R12, PR, RZ, 0x4 ;  /* 0x00000004ff0c7803 */ /* 0x000fce0000000000 */
[----:B------:R-:W-:Y:S01]  /*0ad0*/  @!P1 SEL R18, R18, R22, !P2 ;  /* 0x0000001612129207 */ /* 0x000fe20005000000 */
[----:B------:R-:W-:Y:S01]  /*0ae0*/  IMAD.IADD R22, R15, 0x1, R39 ;  /* 0x000000010f167824 */ /* 0x000fe200078e0227 */
[-C--:B------:R-:W-:Y:S02]  /*0af0*/  FSETP.NAN.AND P1, PT, R17, R17.reuse, PT ;  /* 0x000000111100720b */ /* 0x080fe40003f28000 */
[----:B------:R-:W-:Y:S01]  /*0b00*/  FSETP.GEU.AND P2, PT, R21, R17, PT ;  /* 0x000000111500720b */ /* 0x000fe20003f4e000 */
[----:B------:R-:W-:Y:S01]  /*0b10*/  IMAD R24, R5, 0x2c40, R22 ;  /* 0x00002c4005187824 */ /* 0x000fe200078e0216 */
[----:B------:R-:W-:Y:S02]  /*0b20*/  CS2R R22, SRZ ;  /* 0x0000000000167805 */ /* 0x000fe4000001ff00 */
[----:B------:R-:W-:Y:S01]  /*0b30*/  P2R R13, PR, RZ, 0x4 ;  /* 0x00000004ff0d7803 */ /* 0x000fe20000000000 */
[----:B------:R-:W-:-:S06]  /*0b40*/  IMAD.WIDE R24, R24, 0x4, R2 ;  /* 0x0000000418187825 */ /* 0x000fcc00078e0202 */
[----:B------:R-:W-:Y:S02]  /*0b50*/  @!P1 SEL R17, R17, R21, !P2 ;  /* 0x0000001511119207 */ /* 0x000fe40005000000 */
[-C--:B------:R-:W-:Y:S02]  /*0b60*/  FSETP.NAN.AND P1, PT, R16, R16.reuse, PT ;  /* 0x000000101000720b */ /* 0x080fe40003f28000 */
[----:B------:R-:W-:-:S04]  /*0b70*/  FSETP.GEU.AND P2, PT, R20, R16, PT ;  /* 0x000000101400720b */ /* 0x000fc80003f4e000 */
[----:B------:R-:W-:-:S07]  /*0b80*/  P2R R28, PR, RZ, 0x4 ;  /* 0x00000004ff1c7803 */ /* 0x000fce0000000000 */
[----:B------:R-:W-:Y:S02]  /*0b90*/  @!P1 SEL R16, R16, R20, !P2 ;  /* 0x0000001410109207 */ /* 0x000fe40005000000 */
[----:B------:R-:W-:-:S06]  /*0ba0*/  CS2R R20, SRZ ;  /* 0x0000000000147805 */ /* 0x000fcc000001ff00 */
[----:B------:R0:W2:Y:S02]  /*0bb0*/  @!P0 LDG.E.128 R20, desc[UR6][R24.64] ;  /* 0x0000000618148981 */ /* 0x0000a4000c1e1d00 */
[----:B0-----:R-:W-:Y:S02]  /*0bc0*/  CS2R R24, SRZ ;  /* 0x0000000000187805 */ /* 0x001fe4000001ff00 */
[-C--:B--2---:R-:W-:Y:S02]  /*0bd0*/  FSETP.NAN.AND P1, PT, R20, R20.reuse, PT ;  /* 0x000000141400720b */ /* 0x084fe40003f28000 */
[----:B------:R-:W-:-:S04]  /*0be0*/  FSETP.GEU.AND P2, PT, R16, R20, PT ;  /* 0x000000141000720b */ /* 0x000fc80003f4e000 */
[----:B------:R-:W-:-:S07]  /*0bf0*/  P2R R30, PR, RZ, 0x4 ;  /* 0x00000004ff1e7803 */ /* 0x000fce0000000000 */
[----:B------:R-:W-:Y:S01]  /*0c00*/  @!P1 SEL R20, R20, R16, !P2 ;  /* 0x0000001014149207 */ /* 0x000fe20005000000 */
[----:B------:R-:W-:Y:S01]  /*0c10*/  IMAD.HI R16, R34, 0x2aaaaaab, RZ ;  /* 0x2aaaaaab22107827 */ /* 0x000fe200078e02ff */
[-C--:B------:R-:W-:Y:S02]  /*0c20*/  FSETP.NAN.AND P1, PT, R21, R21.reuse, PT ;  /* 0x000000151500720b */ /* 0x080fe40003f28000 */
[----:B------:R-:W-:-:S04]  /*0c30*/  FSETP.GEU.AND P2, PT, R17, R21, PT ;  /* 0x000000151100720b */ /* 0x000fc80003f4e000 */
[----:B------:R-:W-:-:S07]  /*0c40*/  P2R R31, PR, RZ, 0x4 ;  /* 0x00000004ff1f7803 */ /* 0x000fce0000000000 */
[----:B------:R-:W-:Y:S02]  /*0c50*/  @!P1 SEL R21, R21, R17, !P2 ;  /* 0x0000001115159207 */ /* 0x000fe40005000000 */
[-C--:B------:R-:W-:Y:S02]  /*0c60*/  FSETP.NAN.AND P1, PT, R22, R22.reuse, PT ;  /* 0x000000161600720b */ /* 0x080fe40003f28000 */
[----:B------:R-:W-:Y:S02]  /*0c70*/  SHF.R.U32.HI R17, RZ, 0x1f, R16 ;  /* 0x0000001fff117819 */ /* 0x000fe40000011610 */
[----:B------:R-:W-:Y:S02]  /*0c80*/  FSETP.GEU.AND P2, PT, R18, R22, PT ;  /* 0x000000161200720b */ /* 0x000fe40003f4e000 */
[----:B------:R-:W-:Y:S02]  /*0c90*/  LEA.HI R17, R16, R17, RZ, 0x1c ;  /* 0x0000001110117211 */ /* 0x000fe400078fe0ff */
[----:B------:R-:W-:-:S03]  /*0ca0*/  P2R R32, PR, RZ, 0x4 ;  /* 0x00000004ff207803 */ /* 0x000fc60000000000 */
[----:B------:R-:W-:Y:S01]  /*0cb0*/  IMAD R34, R17, -0x60, R34 ;  /* 0xffffffa011227824 */ /* 0x000fe200078e0222 */
[----:B------:R-:W-:Y:S02]  /*0cc0*/  CS2R R16, SRZ ;  /* 0x0000000000107805 */ /* 0x000fe4000001ff00 */
[----:B------:R-:W-:Y:S02]  /*0cd0*/  @!P1 SEL R22, R22, R18, !P2 ;  /* 0x0000001216169207 */ /* 0x000fe40005000000 */
[-C--:B------:R-:W-:Y:S01]  /*0ce0*/  FSETP.NAN.AND P1, PT, R23, R23.reuse, PT ;  /* 0x000000171700720b */ /* 0x080fe20003f28000 */
[C---:B------:R-:W-:Y:S01]  /*0cf0*/  IMAD.IADD R36, R34.reuse, 0x1, R14 ;  /* 0x0000000122247824 */ /* 0x040fe200078e020e */
[----:B------:R-:W-:Y:S01]  /*0d00*/  FSETP.GEU.AND P2, PT, R19, R23, PT ;  /* 0x000000171300720b */ /* 0x000fe20003f4e000 */
[----:B------:R-:W-:Y:S02]  /*0d10*/  IMAD.IADD R26, R34, 0x1, R26 ;  /* 0x00000001221a7824 */ /* 0x000fe400078e021a */
[C---:B------:R-:W-:Y:S01]  /*0d20*/  IMAD R36, R5.reuse, 0x2c40, R36 ;  /* 0x00002c4005247824 */ /* 0x040fe200078e0224 */
[----:B------:R-:W-:Y:S01]  /*0d30*/  P2R R33, PR, RZ, 0x4 ;  /* 0x00000004ff217803 */ /* 0x000fe20000000000 */
[----:B------:R-:W-:Y:S01]  /*0d40*/  IMAD R42, R5, 0x2c40, R26 ;  /* 0x00002c40052a7824 */ /* 0x000fe200078e021a */
[----:B------:R-:W-:Y:S01]  /*0d50*/  CS2R R26, SRZ ;  /* 0x00000000001a7805 */ /* 0x000fe2000001ff00 */
[----:B------:R-:W-:-:S04]  /*0d60*/  IMAD.WIDE R36, R36, 0x4, R2 ;  /* 0x0000000424247825 */ /* 0x000fc800078e0202 */
[----:B------:R-:W-:Y:S02]  /*0d70*/  @!P1 SEL R23, R23, R19, !P2 ;  /* 0x0000001317179207 */ /* 0x000fe40005000000 */
[----:B------:R-:W-:Y:S01]  /*0d80*/  CS2R R18, SRZ ;  /* 0x0000000000127805 */ /* 0x000fe2000001ff00 */
[----:B------:R-:W-:-:S05]  /*0d90*/  IMAD.WIDE R42, R42, 0x4, R2 ;  /* 0x000000042a2a7825 */ /* 0x000fca00078e0202 */
[----:B------:R-:W2:Y:S04]  /*0da0*/  @!P0 LDG.E.128 R16, desc[UR6][R36.64] ;  /* 0x0000000624108981 */ /* 0x000ea8000c1e1d00 */
[----:B------:R0:W2:Y:S01]  /*0db0*/  @!P0 LDG.E.128 R24, desc[UR6][R42.64] ;  /* 0x000000062a188981 */ /* 0x0000a2000c1e1d00 */
[----:B------:R-:W-:-:S04]  /*0dc0*/  IMAD.IADD R40, R34, 0x1, R40 ;  /* 0x0000000122287824 */ /* 0x000fc800078e0228 */
[----:B------:R-:W-:-:S04]  /*0dd0*/  IMAD R40, R5, 0x2c40, R40 ;  /* 0x00002c4005287824 */ /* 0x000fc800078e0228 */
[----:B0-----:R-:W-:Y:S01]  /*0de0*/  IMAD.WIDE R42, R40, 0x4, R2 ;  /* 0x00000004282a7825 */ /* 0x001fe200078e0202 */
[C---:B--2---:R-:W-:Y:S02]  /*0df0*/  FSETP.GT.AND P2, PT, R24.reuse, R16, PT ;  /* 0x000000101800720b */ /* 0x044fe40003f44000 */
[----:B------:R-:W-:Y:S02]  /*0e00*/  FSETP.NAN.AND P1, PT, R24, R24, PT ;  /* 0x000000181800720b */ /* 0x000fe40003f28000 */
[----:B------:R-:W-:-:S09]  /*0e10*/  P2R R35, PR, RZ, 0x4 ;  /* 0x00000004ff237803 */ /* 0x000fd20000000000 */
[----:B------:R-:W-:Y:S02]  /*0e20*/  @!P2 SEL R24, R24, R16, P1 ;  /* 0x000000101818a207 */ /* 0x000fe40000800000 */
[C---:B------:R-:W-:Y:S02]  /*0e30*/  FSETP.GT.AND P2, PT, R25.reuse, R17, PT ;  /* 0x000000111900720b */ /* 0x040fe40003f44000 */
[----:B------:R-:W-:Y:S02]  /*0e40*/  FSETP.NAN.AND P1, PT, R25, R25, PT ;  /* 0x000000191900720b */ /* 0x000fe40003f28000 */
[----:B------:R-:W-:-:S09]  /*0e50*/  P2R R36, PR, RZ, 0x4 ;  /* 0x00000004ff247803 */ /* 0x000fd20000000000 */
[----:B------:R-:W-:Y:S02]  /*0e60*/  @!P2 SEL R25, R25, R17, P1 ;  /* 0x000000111919a207 */ /* 0x000fe40000800000 */
[----:B------:R-:W-:Y:S02]  /*0e70*/  CS2R R16, SRZ ;  /* 0x0000000000107805 */ /* 0x000fe4000001ff00 */
[C---:B------:R-:W-:Y:S02]  /*0e80*/  FSETP.GT.AND P2, PT, R26.reuse, R18, PT ;  /* 0x000000121a00720b */ /* 0x040fe40003f44000 */
[----:B------:R-:W-:Y:S02]  /*0e90*/  FSETP.NAN.AND P1, PT, R26, R26, PT ;  /* 0x0000001a1a00720b */ /* 0x000fe40003f28000 */
[----:B------:R-:W-:-:S09]  /*0ea0*/  P2R R37, PR, RZ, 0x4 ;  /* 0x00000004ff257803 */ /* 0x000fd20000000000 */
[----:B------:R-:W-:Y:S02]  /*0eb0*/  @!P2 SEL R26, R26, R18, P1 ;  /* 0x000000121a1aa207 */ /* 0x000fe40000800000 */
[C---:B------:R-:W-:Y:S02]  /*0ec0*/  FSETP.GT.AND P2, PT, R27.reuse, R19, PT ;  /* 0x000000131b00720b */ /* 0x040fe40003f44000 */
[----:B------:R-:W-:Y:S02]  /*0ed0*/  FSETP.NAN.AND P1, PT, R27, R27, PT ;  /* 0x0000001b1b00720b */ /* 0x000fe40003f28000 */
[----:B------:R-:W-:-:S09]  /*0ee0*/  P2R R38, PR, RZ, 0x4 ;  /* 0x00000004ff267803 */ /* 0x000fd20000000000 */
[----:B------:R-:W-:Y:S02]  /*0ef0*/  @!P2 SEL R27, R27, R19, P1 ;  /* 0x000000131b1ba207 */ /* 0x000fe40000800000 */
[----:B------:R-:W-:-:S06]  /*0f00*/  CS2R R18, SRZ ;  /* 0x0000000000127805 */ /* 0x000fcc000001ff00 */
[----:B------:R-:W2:Y:S01]  /*0f10*/  @!P0 LDG.E.128 R16, desc[UR6][R42.64] ;  /* 0x000000062a108981 */ /* 0x000ea2000c1e1d00 */
[----:B------:R-:W-:-:S04]  /*0f20*/  IMAD.IADD R44, R34, 0x1, R44 ;  /* 0x00000001222c7824 */ /* 0x000fc800078e022c */
        /* <DEDUP_REMOVED lines=20> */
[----:B------:R-:W2:Y:S02]  /*1070*/  @!P0 LDG.E.128 R24, desc[UR6][R44.64] ;  /* 0x000000062c188981 */ /* 0x000ea4000c1e1d00 */
        /* <DEDUP_REMOVED lines=12> */
[----:B------:R-:W-:Y:S01]  /*1140*/  @!P1 SEL R26, R26, R18, !P2 ;  /* 0x000000121a1a9207 */ /* 0x000fe20005000000 */
[----:B------:R-:W-:Y:S01]  /*1150*/  IMAD.IADD R18, R34, 0x1, R51 ;  /* 0x0000000122127824 */ /* 0x000fe200078e0233 */
[-C--:B------:R-:W-:Y:S02]  /*1160*/  FSETP.NAN.AND P1, PT, R27, R27.reuse, PT ;  /* 0x0000001b1b00720b */ /* 0x080fe40003f28000 */
[----:B------:R-:W-:Y:S01]  /*1170*/  FSETP.GEU.AND P2, PT, R19, R27, PT ;  /* 0x0000001b1300720b */ /* 0x000fe20003f4e000 */
[----:B------:R-:W-:-:S03]  /*1180*/  IMAD R44, R5, 0x2c40, R18 ;  /* 0x00002c40052c7824 */ /* 0x000fc600078e0212 */
[----:B------:R-:W-:Y:S01]  /*1190*/  P2R R50, PR, RZ, 0x4 ;  /* 0x00000004ff327803 */ /* 0x000fe20000000000 */
[----:B------:R-:W-:-:S06]  /*11a0*/  IMAD.WIDE R44, R44, 0x4, R2 ;  /* 0x000000042c2c7825 */ /* 0x000fcc00078e0202 */
[----:B------:R-:W-:Y:S02]  /*11b0*/  @!P1 SEL R27, R27, R19, !P2 ;  /* 0x000000131b1b9207 */ /* 0x000fe40005000000 */
[----:B------:R-:W-:-:S06]  /*11c0*/  CS2R R18, SRZ ;  /* 0x0000000000127805 */ /* 0x000fcc000001ff00 */
[----:B------:R0:W2:Y:S01]  /*11d0*/  @!P0 LDG.E.128 R16, desc[UR6][R44.64] ;  /* 0x000000062c108981 */ /* 0x0000a2000c1e1d00 */
[----:B------:R-:W-:-:S04]  /*11e0*/  IMAD.IADD R52, R34, 0x1, R52 ;  /* 0x0000000122347824 */ /* 0x000fc800078e0234 */
[----:B0-----:R-:W-:-:S04]  /*11f0*/  IMAD R44, R5, 0x2c40, R52 ;  /* 0x00002c40052c7824 */ /* 0x001fc800078e0234 */
        /* <DEDUP_REMOVED lines=63> */
[----:B------:R-:W2:Y:S01]  /*15f0*/  @!P0 LDG.E.128 R24, desc[UR6][R44.64] ;  /* 0x000000062c188981 */ /* 0x000ea2000c1e1d00 */
[----:B------:R-:W-:-:S04]  /*1600*/  VIADD R71, R14, 0x2d00 ;  /* 0x00002d000e477836 */ /* 0x000fc80000000000 */
[----:B------:R-:W-:-:S04]  /*1610*/  IMAD.IADD R14, R15, 0x1, R71 ;  /* 0x000000010f0e7824 */ /* 0x000fc800078e0247 */
[----:B------:R-:W-:-:S04]  /*1620*/  IMAD R14, R5, 0x2c40, R14 ;  /* 0x00002c40050e7824 */ /* 0x000fc800078e020e */
[----:B------:R-:W-:Y:S02]  /*1630*/  IMAD.WIDE R14, R14, 0x4, R2 ;  /* 0x000000040e0e7825 */ /* 0x000fe400078e0202 */
[----:B------:R-:W3:Y:S01]  /*1640*/  LDL.LU.64 R2, [R1] ;  /* 0x0000000001027983 */ /* 0x000ee20000300a00 */
[-C--:B--2---:R-:W-:Y:S02]  /*1650*/  FSETP.NAN.AND P1, PT, R24, R24.reuse, PT ;  /* 0x000000181800720b */ /* 0x084fe40003f28000 */
[----:B------:R-:W-:Y:S02]  /*1660*/  FSETP.NAN.AND P3, PT, R25, R25, PT ;  /* 0x000000191900720b */ /* 0x000fe40003f68000 */
[----:B------:R-:W-:Y:S02]  /*1670*/  FSETP.GEU.AND P2, PT, R16, R24, PT ;  /* 0x000000181000720b */ /* 0x000fe40003f4e000 */
[----:B------:R-:W-:Y:S01]  /*1680*/  FSETP.GEU.AND P4, PT, R18, R26, PT ;  /* 0x0000001a1200720b */ /* 0x000fe20003f8e000 */
[----:B------:R-:W-:Y:S01]  /*1690*/  IMAD.IADD R34, R34, 0x1, R71 ;  /* 0x0000000122227824 */ /* 0x000fe200078e0247 */
[----:B------:R-:W-:-:S02]  /*16a0*/  P2R R39, PR, RZ, 0x4 ;  /* 0x00000004ff277803 */ /* 0x000fc40000000000 */
[----:B------:R-:W-:-:S03]  /*16b0*/  P2R R45, PR, RZ, 0x10 ;  /* 0x00000010ff2d7803 */ /* 0x000fc60000000000 */
[----:B------:R-:W-:Y:S02]  /*16c0*/  @!P1 SEL R24, R24, R16, !P2 ;  /* 0x0000001018189207 */ /* 0x000fe40005000000 */
[----:B------:R-:W-:-:S04]  /*16d0*/  FSETP.GEU.AND P1, PT, R17, R25, PT ;  /* 0x000000191100720b */ /* 0x000fc80003f2e000 */
[----:B------:R-:W-:Y:S02]  /*16e0*/  @!P3 SEL R25, R25, R17, !P1 ;  /* 0x000000111919b207 */ /* 0x000fe40004800000 */
[----:B------:R-:W-:Y:S02]  /*16f0*/  CS2R R16, SRZ ;  /* 0x0000000000107805 */ /* 0x000fe4000001ff00 */
[----:B------:R-:W-:Y:S02]  /*1700*/  FSETP.NAN.AND P3, PT, R26, R26, PT ;  /* 0x0000001a1a00720b */ /* 0x000fe40003f68000 */
[----:B------:R-:W-:Y:S02]  /*1710*/  P2R R44, PR, RZ, 0x2 ;  /* 0x00000002ff2c7803 */ /* 0x000fe40000000000 */
[----:B------:R-:W-:-:S04]  /*1720*/  FSETP.GEU.AND P1, PT, R19, R27, PT ;  /* 0x0000001b1300720b */ /* 0x000fc80003f2e000 */
[----:B------:R-:W-:-:S05]  /*1730*/  P2R R67, PR, RZ, 0x2 ;  /* 0x00000002ff437803 */ /* 0x000fca0000000000 */
[----:B------:R-:W-:Y:S02]  /*1740*/  @!P3 SEL R26, R26, R18, !P4 ;  /* 0x000000121a1ab207 */ /* 0x000fe40006000000 */
[----:B------:R-:W-:-:S13]  /*1750*/  FSETP.NAN.AND P3, PT, R27, R27, PT ;  /* 0x0000001b1b00720b */ /* 0x000fda0003f68000 */
[----:B------:R-:W-:Y:S02]  /*1760*/  @!P3 SEL R27, R27, R19, !P1 ;  /* 0x000000131b1bb207 */ /* 0x000fe40004800000 */
[----:B------:R-:W-:-:S06]  /*1770*/  CS2R R18, SRZ ;  /* 0x0000000000127805 */ /* 0x000fcc000001ff00 */
[----:B------:R-:W2:Y:S01]  /*1780*/  @!P0 LDG.E.128 R16, desc[UR6][R14.64] ;  /* 0x000000060e108981 */ /* 0x000ea2000c1e1d00 */
[----:B------:R-:W-:Y:S02]  /*1790*/  ISETP.NE.AND P2, PT, R4, RZ, PT ;  /* 0x000000ff0400720c */ /* 0x000fe40003f45270 */
[-C--:B--2---:R-:W-:Y:S02]  /*17a0*/  FSETP.NAN.AND P3, PT, R16, R16.reuse, PT ;  /* 0x000000101000720b */ /* 0x084fe40003f68000 */
[----:B------:R-:W-:-:S11]  /*17b0*/  FSETP.GEU.AND P1, PT, R20, R16, PT ;  /* 0x000000101400720b */ /* 0x000fd60003f2e000 */
[----:B------:R-:W-:Y:S02]  /*17c0*/  @!P3 SEL R16, R16, R20, !P1 ;  /* 0x000000141010b207 */ /* 0x000fe40004800000 */
[-C--:B------:R-:W-:Y:S02]  /*17d0*/  FSETP.NAN.AND P3, PT, R17, R17.reuse, PT ;  /* 0x000000111100720b */ /* 0x080fe40003f68000 */
[----:B------:R-:W-:Y:S02]  /*17e0*/  P2R R14, PR, RZ, 0x2 ;  /* 0x00000002ff0e7803 */ /* 0x000fe40000000000 */
[----:B------:R-:W-:-:S09]  /*17f0*/  FSETP.GEU.AND P1, PT, R21, R17, PT ;  /* 0x000000111500720b */ /* 0x000fd20003f2e000 */
[----:B------:R-:W-:Y:S02]  /*1800*/  @!P3 SEL R17, R17, R21, !P1 ;  /* 0x000000151111b207 */ /* 0x000fe40004800000 */
[-C--:B------:R-:W-:Y:S02]  /*1810*/  FSETP.NAN.AND P3, PT, R18, R18.reuse, PT ;  /* 0x000000121200720b */ /* 0x080fe40003f68000 */
[----:B------:R-:W-:Y:S02]  /*1820*/  P2R R15, PR, RZ, 0x2 ;  /* 0x00000002ff0f7803 */ /* 0x000fe40000000000 */
[----:B------:R-:W-:-:S09]  /*1830*/  FSETP.GEU.AND P1, PT, R22, R18, PT ;  /* 0x000000121600720b */ /* 0x000fd20003f2e000 */
[----:B------:R-:W-:Y:S02]  /*1840*/  @!P3 SEL R18, R18, R22, !P1 ;  /* 0x000000161212b207 */ /* 0x000fe40004800000 */
[-C--:B------:R-:W-:Y:S02]  /*1850*/  FSETP.NAN.AND P3, PT, R19, R19.reuse, PT ;  /* 0x000000131300720b */ /* 0x080fe40003f68000 */
[----:B------:R-:W-:Y:S02]  /*1860*/  P2R R20, PR, RZ, 0x2 ;  /* 0x00000002ff147803 */ /* 0x000fe40000000000 */
[----:B------:R-:W-:-:S04]  /*1870*/  FSETP.GEU.AND P1, PT, R23, R19, PT ;  /* 0x000000131700720b */ /* 0x000fc80003f2e000 */
[----:B------:R-:W-:-:S05]  /*1880*/  P2R R21, PR, RZ, 0x2 ;  /* 0x00000002ff157803 */ /* 0x000fca0000000000 */
[----:B------:R-:W-:Y:S02]  /*1890*/  @!P3 SEL R19, R19, R23, !P1 ;  /* 0x000000171313b207 */ /* 0x000fe40004800000 */
[----:B------:R-:W-:-:S04]  /*18a0*/  ISETP.NE.AND P1, PT, R50, RZ, PT ;  /* 0x000000ff3200720c */ /* 0x000fc80003f25270 */
[----:B------:R-:W-:Y:S02]  /*18b0*/  P2R R22, PR, RZ, 0x2 ;  /* 0x00000002ff167803 */ /* 0x000fe40000000000 */
        /* <DEDUP_REMOVED lines=18> */
[----:B------:R-:W-:Y:S02]  /*19e0*/  ISETP.NE.AND P1, PT, R7, RZ, PT ;  /* 0x000000ff0700720c */ /* 0x000fe40003f25270 */
[----:B------:R-:W0:Y:S02]  /*19f0*/  LDC.64 R6, c[0x0][0x210] ;  /* 0x00008400ff067b82 */ /* 0x000e240000000a00 */
        /* <DEDUP_REMOVED lines=9> */
[----:B---3--:R-:W-:-:S04]  /*1a90*/  ISETP.NE.AND P1, PT, R3, RZ, PT ;  /* 0x000000ff0300720c */ /* 0x008fc80003f25270 */
[----:B------:R-:W-:Y:S02]  /*1aa0*/  P2R R73, PR, RZ, 0x2 ;  /* 0x00000002ff497803 */ /* 0x000fe40000000000 */
[----:B------:R-:W-:-:S04]  /*1ab0*/  ISETP.NE.AND P1, PT, R9, RZ, PT ;  /* 0x000000ff0900720c */ /* 0x000fc80003f25270 */
[----:B------:R-:W-:Y:S02]  /*1ac0*/  P2R R9, PR, RZ, 0x2 ;  /* 0x00000002ff097803 */ /* 0x000fe40000000000 */
[----:B------:R-:W-:Y:S01]  /*1ad0*/  ISETP.NE.AND P1, PT, R2, RZ, PT ;  /* 0x000000ff0200720c */ /* 0x000fe20003f25270 */
[----:B------:R-:W-:Y:S01]  /*1ae0*/  IMAD R2, R5, 0x2c40, R34 ;  /* 0x00002c4005027824 */ /* 0x000fe200078e0222 */
[----:B------:R-:W-:-:S03]  /*1af0*/  CS2R R4, SRZ ;  /* 0x0000000000047805 */ /* 0x000fc6000001ff00 */
[----:B0-----:R-:W-:Y:S01]  /*1b00*/  IMAD.WIDE R2, R2, 0x4, R6 ;  /* 0x0000000402027825 */ /* 0x001fe200078e0206 */
[----:B------:R-:W-:-:S06]  /*1b10*/  CS2R R6, SRZ ;  /* 0x0000000000067805 */ /* 0x000fcc000001ff00 */
[----:B------:R0:W2:Y:S01]  /*1b20*/  @!P0 LDG.E.128 R4, desc[UR6][R2.64] ;  /* 0x0000000602048981 */ /* 0x0000a2000c1e1d00 */
[----:B------:R-:W-:Y:S02]  /*1b30*/  P2R R74, PR, RZ, 0x2 ;  /* 0x00000002ff4a7803 */ /* 0x000fe40000000000 */
[----:B------:R-:W-:-:S04]  /*1b40*/  ISETP.NE.AND P1, PT, R66, RZ, PT ;  /* 0x000000ff4200720c */ /* 0x000fc80003f25270 */
[----:B------:R-:W-:Y:S02]  /*1b50*/  P2R R66, PR, RZ, 0x2 ;  /* 0x00000002ff427803 */ /* 0x000fe40000000000 */
[----:B0-----:R-:W-:Y:S02]  /*1b60*/  P2R R3, PR, RZ, 0x1 ;  /* 0x00000001ff037803 */ /* 0x001fe40000000000 */
[----:B------:R-:W-:Y:S02]  /*1b70*/  ISETP.NE.AND P0, PT, R49, RZ, PT ;  /* 0x000000ff3100720c */ /* 0x000fe40003f05270 */
[-C--:B--2---:R-:W-:Y:S02]  /*1b80*/  FSETP.NAN.AND P4, PT, R7, R7.reuse, PT ;  /* 0x000000070700720b */ /* 0x084fe40003f88000 */
[----:B------:R-:W-:Y:S02]  /*1b90*/  FSETP.NAN.AND P5, PT, R6, R6, PT ;  /* 0x000000060600720b */ /* 0x000fe40003fa8000 */
[----:B------:R-:W-:-:S02]  /*1ba0*/  FSETP.GEU.AND P3, PT, R27, R7, PT ;  /* 0x000000071b00720b */ /* 0x000fc40003f6e000 */
[----:B------:R-:W-:Y:S02]  /*1bb0*/  FSETP.NAN.AND P6, PT, R5, R5, PT ;  /* 0x000000050500720b */ /* 0x000fe40003fc8000 */
[----:B------:R-:W-:-:S05]  /*1bc0*/  FSETP.NAN.AND P1, PT, R4, R4, PT ;  /* 0x000000040400720b */ /* 0x000fca0003f28000 */
[----:B------:R-:W-:Y:S02]  /*1bd0*/  @!P4 SEL R7, R7, R27, !P3 ;  /* 0x0000001b0707c207 */ /* 0x000fe40005800000 */
[----:B------:R-:W-:-:S04]  /*1be0*/  FSETP.GEU.AND P4, PT, R26, R6, PT ;  /* 0x000000061a00720b */ /* 0x000fc80003f8e000 */
[----:B------:R-:W-:Y:S02]  /*1bf0*/  @!P5 SEL R6, R6, R26, !P4 ;  /* 0x0000001a0606d207 */ /* 0x000fe40006000000 */
[----:B------:R-:W-:-:S04]  /*1c00*/  FSETP.GEU.AND P5, PT, R25, R5, PT ;  /* 0x000000051900720b */ /* 0x000fc80003fae000 */
[----:B------:R-:W-:Y:S02]  /*1c10*/  @!P6 SEL R5, R5, R25, !P5 ;  /* 0x000000190505e207 */ /* 0x000fe40006800000 */
[----:B------:R-:W-:-:S04]  /*1c20*/  FSETP.GEU.AND P6, PT, R24, R4, PT ;  /* 0x000000041800720b */ /* 0x000fc80003fce000 */
[----:B------:R-:W-:Y:S02]  /*1c30*/  @!P1 SEL R4, R4, R24, !P6 ;  /* 0x0000001804049207 */ /* 0x000fe40007000000 */
[----:B------:R-:W-:-:S04]  /*1c40*/  ISETP.NE.AND P1, PT, R66, RZ, PT ;  /* 0x000000ff4200720c */ /* 0x000fc80003f25270 */
[----:B------:R-:W-:Y:S02]  /*1c50*/  SEL R24, RZ, 0x1, !P1 ;  /* 0x00000001ff187807 */ /* 0x000fe40004800000 */
        /* <DEDUP_REMOVED lines=15> */
[----:B------:R-:W-:Y:S02]  /*1d50*/  SEL R24, R24, 0x2, P1 ;  /* 0x0000000218187807 */ /* 0x000fe40000800000 */
        /* <DEDUP_REMOVED lines=14> */
[----:B------:R-:W-:Y:S02]  /*1e40*/  ISETP.NE.AND P1, PT, R23, RZ, PT ;  /* 0x000000ff1700720c */ /* 0x000fe40003f25270 */
[----:B------:R-:W-:Y:S02]  /*1e50*/  P2R R26, PR, RZ, 0x10 ;  /* 0x00000010ff1a7803 */ /* 0x000fe40000000000 */
[----:B------:R-:W-:Y:S02]  /*1e60*/  SEL R0, R0, 0x3, P1 ;  /* 0x0000000300007807 */ /* 0x000fe40000800000 */
[----:B------:R-:W-:Y:S02]  /*1e70*/  ISETP.NE.AND P4, PT, R47, RZ, PT ;  /* 0x000000ff2f00720c */ /* 0x000fe40003f85270 */
[----:B------:R-:W-:-:S02]  /*1e80*/  ISETP.NE.AND P1, PT, R11, RZ, PT ;  /* 0x000000ff0b00720c */ /* 0x000fc40003f25270 */
[----:B------:R-:W-:Y:S02]  /*1e90*/  P2R R47, PR, RZ, 0x40 ;  /* 0x00000040ff2f7803 */ /* 0x000fe40000000000 */
[----:B------:R-:W-:Y:S02]  /*1ea0*/  ISETP.NE.AND P6, PT, R76, RZ, PT ;  /* 0x000000ff4c00720c */ /* 0x000fe40003fc5270 */
[----:B------:R-:W-:Y:S02]  /*1eb0*/  SEL R9, R9, 0x3, P1 ;  /* 0x0000000309097807 */ /* 0x000fe40000800000 */
[----:B------:R-:W-:Y:S02]  /*1ec0*/  P2R R34, PR, RZ, 0x20 ;  /* 0x00000020ff227803 */ /* 0x000fe40000000000 */
[----:B------:R-:W-:Y:S02]  /*1ed0*/  ISETP.NE.AND P1, PT, R22, RZ, PT ;  /* 0x000000ff1600720c */ /* 0x000fe40003f25270 */
[----:B------:R-:W-:-:S02]  /*1ee0*/  ISETP.NE.AND P5, PT, R75, RZ, PT ;  /* 0x000000ff4b00720c */ /* 0x000fc40003fa5270 */
[----:B------:R-:W-:Y:S02]  /*1ef0*/  SEL R22, R2, 0x3, P6 ;  /* 0x0000000302167807 */ /* 0x000fe40003000000 */
[----:B------:R-:W-:Y:S02]  /*1f00*/  ISETP.NE.AND P6, PT, R31, RZ, PT ;  /* 0x000000ff1f00720c */ /* 0x000fe40003fc5270 */
[----:B------:R-:W-:Y:S02]  /*1f10*/  SEL R2, R24, 0x3, P5 ;  /* 0x0000000318027807 */ /* 0x000fe40002800000 */
        /* <DEDUP_REMOVED lines=18> */
[----:B------:R-:W-:Y:S02]  /*2040*/  SEL R11, R37, 0x3, P0 ;  /* 0x00000003250b7807 */ /* 0x000fe40000000000 */
[----:B------:R-:W-:Y:S02]  /*2050*/  P2R R37, PR, RZ, 0x40 ;  /* 0x00000040ff257803 */ /* 0x000fe40000000000 */
[----:B------:R-:W-:Y:S02]  /*2060*/  ISETP.NE.AND P6, PT, R59, RZ, PT ;  /* 0x000000ff3b00720c */ /* 0x000fe40003fc5270 */
[----:B------:R-:W-:-:S02]  /*2070*/  SEL R23, R38, 0x3, P1 ;  /* 0x0000000326177807 */ /* 0x000fc40000800000 */
[----:B------:R-:W-:Y:S02]  /*2080*/  P2R R38, PR, RZ, 0x40 ;  /* 0x00000040ff267803 */ /* 0x000fe40000000000 */
[----:B------:R-:W-:Y:S02]  /*2090*/  ISETP.NE.AND P6, PT, R58, RZ, PT ;  /* 0x000000ff3a00720c */ /* 0x000fe40003fc5270 */
[----:B------:R-:W-:Y:S02]  /*20a0*/  ISETP.NE.AND P0, PT, R51, RZ, PT ;  /* 0x000000ff3300720c */ /* 0x000fe40003f05270 */
[----:B------:R-:W-:Y:S02]  /*20b0*/  P2R R51, PR, RZ, 0x40 ;  /* 0x00000040ff337803 */ /* 0x000fe40000000000 */
[----:B------:R-:W-:-:S04]  /*20c0*/  ISETP.NE.AND P6, PT, R57, RZ, PT ;  /* 0x000000ff3900720c */ /* 0x000fc80003fc5270 */
[----:B------:R-:W-:Y:S02]  /*20d0*/  P2R R50, PR, RZ, 0x40 ;  /* 0x00000040ff327803 */ /* 0x000fe40000000000 */
[----:B------:R-:W-:-:S04]  /*20e0*/  ISETP.NE.AND P6, PT, R52, RZ, PT ;  /* 0x000000ff3400720c */ /* 0x000fc80003fc5270 */
[----:B------:R-:W-:Y:S02]  /*20f0*/  P2R R49, PR, RZ, 0x40 ;  /* 0x00000040ff317803 */ /* 0x000fe40000000000 */
[----:B------:R-:W-:Y:S02]  /*2100*/  ISETP.NE.AND P6, PT, R60, RZ, PT ;  /* 0x000000ff3c00720c */ /* 0x000fe40003fc5270 */
[----:B------:R-:W-:Y:S02]  /*2110*/  P2R R27, PR, RZ, 0x8 ;  /* 0x00000008ff1b7803 */ /* 0x000fe40000000000 */
[----:B------:R-:W-:Y:S02]  /*2120*/  ISETP.NE.AND P3, PT, R48, RZ, PT ;  /* 0x000000ff3000720c */ /* 0x000fe40003f65270 */
        /* <DEDUP_REMOVED lines=13> */
[----:B------:R-:W-:Y:S02]  /*2200*/  SEL R11, R11, 0x4, P6 ;  /* 0x000000040b0b7807 */ /* 0x000fe40003000000 */
[----:B------:R-:W-:Y:S02]  /*2210*/  ISETP.NE.AND P6, PT, R40, RZ, PT ;  /* 0x000000ff2800720c */ /* 0x000fe40003fc5270 */
[----:B------:R-:W-:-:S02]  /*2220*/  SEL R8, R8, 0x3, P4 ;  /* 0x0000000308087807 */ /* 0x000fc40002000000 */
[----:B------:R-:W-:Y:S02]  /*2230*/  SEL R10, R10, 0x4, P6 ;  /* 0x000000040a0a7807 */ /* 0x000fe40003000000 */
[----:B------:R-:W-:Y:S02]  /*2240*/  ISETP.NE.AND P6, PT, R41, RZ, PT ;  /* 0x000000ff2900720c */ /* 0x000fe40003fc5270 */
[----:B------:R-:W-:Y:S02]  /*2250*/  ISETP.NE.AND P3, PT, R69, RZ, PT ;  /* 0x000000ff4500720c */ /* 0x000fe40003f65270 */
[----:B------:R-:W-:Y:S02]  /*2260*/  SEL R8, R8, 0x4, P6 ;  /* 0x0000000408087807 */ /* 0x000fe40003000000 */
[----:B------:R-:W-:Y:S02]  /*2270*/  SEL R0, R0, 0x4, P3 ;  /* 0x0000000400007807 */ /* 0x000fe40001800000 */
[----:B------:R-:W-:-:S02]  /*2280*/  ISETP.NE.AND P6, PT, R42, RZ, PT ;  /* 0x000000ff2a00720c */ /* 0x000fc40003fc5270 */
[----:B------:R-:W-:Y:S02]  /*2290*/  ISETP.NE.AND P4, PT, R70, RZ, PT ;  /* 0x000000ff4600720c */ /* 0x000fe40003f85270 */
[----:B------:R-:W-:Y:S02]  /*22a0*/  SEL R0, R0, 0x5, P6 ;  /* 0x0000000500007807 */ /* 0x000fe40003000000 */
[----:B------:R-:W-:Y:S02]  /*22b0*/  SEL R9, R9, 0x4, P4 ;  /* 0x0000000409097807 */ /* 0x000fe40002000000 */
[----:B------:R-:W-:Y:S02]  /*22c0*/  ISETP.NE.AND P6, PT, R43, RZ, PT ;  /* 0x000000ff2b00720c */ /* 0x000fe40003fc5270 */
[----:B------:R-:W-:Y:S02]  /*22d0*/  ISETP.NE.AND P5, PT, R72, RZ, PT ;  /* 0x000000ff4800720c */ /* 0x000fe40003fa5270 */
[----:B------:R-:W-:-:S02]  /*22e0*/  SEL R9, R9, 0x5, P6 ;  /* 0x0000000509097807 */ /* 0x000fc40003000000 */
[----:B------:R-:W-:Y:S02]  /*22f0*/  SEL R22, R22, 0x4, P5 ;  /* 0x0000000416167807 */ /* 0x000fe40002800000 */
[----:B------:R-:W-:Y:S02]  /*2300*/  ISETP.NE.AND P6, PT, R46, RZ, PT ;  /* 0x000000ff2e00720c */ /* 0x000fe40003fc5270 */
[----:B------:R-:W-:Y:S02]  /*2310*/  SEL R2, R2, 0x4, P2 ;  /* 0x0000000402027807 */ /* 0x000fe40001000000 */
        /* <DEDUP_REMOVED lines=29> */
[----:B------:R-:W-:Y:S02]  /*24f0*/  ISETP.NE.AND P3, PT, R14, RZ, PT ;  /* 0x000000ff0e00720c */ /* 0x000fe40003f65270 */
[----:B------:R-:W-:-:S04]  /*2500*/  SEL R0, R0, 0x7, P6 ;  /* 0x0000000700007807 */ /* 0x000fc80003000000 */
[----:B------:R-:W-:Y:S02]  /*2510*/  SEL R25, R0, 0x8, P3 ;  /* 0x0000000800197807 */ /* 0x000fe40001800000 */
[----:B------:R-:W0:Y:S01]  /*2520*/  S2R R0, SR_TID.X ;  /* 0x0000000000007919 */ /* 0x000e220000002100 */
[----:B------:R-:W1:Y:S01]  /*2530*/  S2UR UR5, SR_CgaCtaId ;  /* 0x00000000000579c3 */ /* 0x000e620000008800 */
[----:B------:R-:W-:Y:S01]  /*2540*/  ISETP.NE.AND P2, PT, R33, RZ, PT ;  /* 0x000000ff2100720c */ /* 0x000fe20003f45270 */
[----:B------:R-:W2:Y:S03]  /*2550*/  S2R R71, SR_TID.X ;  /* 0x0000000000477919 */ /* 0x000ea60000002100 */
[----:B------:R-:W-:Y:S01]  /*2560*/  SEL R23, R2, 0x7, P2 ;  /* 0x0000000702177807 */ /* 0x000fe20001000000 */
[----:B------:R-:W-:Y:S01]  /*2570*/  UMOV UR4, 0x400 ;  /* 0x0000040000047882 */ /* 0x000fe20000000000 */
[----:B------:R-:W-:-:S04]  /*2580*/  ISETP.NE.AND P4, PT, R67, RZ, PT ;  /* 0x000000ff4300720c */ /* 0x000fc80003f85270 */
[----:B------:R-:W-:Y:S02]  /*2590*/  SEL R31, R12, 0x7, P4 ;  /* 0x000000070c1f7807 */ /* 0x000fe40002000000 */
[----:B------:R-:W-:Y:S01]  /*25a0*/  ISETP.NE.AND P4, PT, R26, RZ, PT ;  /* 0x000000ff1a00720c */ /* 0x000fe20003f85270 */
[----:B-1----:R-:W-:Y:S01]  /*25b0*/  UPRMT UR4, UR5, 0x654, UR4 ;  /* 0x0000065405047896 */ /* 0x002fe20008000004 */
[----:B0-----:R-:W-:-:S05]  /*25c0*/  IMAD.SHL.U32 R2, R0, 0x8, RZ ;  /* 0x0000000800027824 */ /* 0x001fca00078e00ff */
[----:B------:R-:W-:-:S04]  /*25d0*/  LOP3.LUT R2, R2, 0x3f8, RZ, 0xc0, !PT ;  /* 0x000003f802027812 */ /* 0x000fc800078ec0ff */
[----:B------:R-:W-:-:S05]  /*25e0*/  LEA R26, R2, UR4, 0x2 ;  /* 0x00000004021a7c11 */ /* 0x000fca000f8e10ff */
[----:B------:R-:W-:Y:S04]  /*25f0*/  STS.128 [R26], R16 ;  /* 0x000000101a007388 */ /* 0x000fe80000000c00 */
[----:B------:R0:W-:Y:S01]  /*2600*/  STS.128 [R26+0x10], R4 ;  /* 0x000010041a007388 */ /* 0x0001e20000000c00 */
[----:B--2---:R-:W-:Y:S01]  /*2610*/  IMAD.SHL.U32 R0, R71, 0x4, RZ ;  /* 0x0000000447007824 */ /* 0x004fe200078e00ff */
[----:B------:R-:W-:Y:S01]  /*2620*/  BAR.SYNC.DEFER_BLOCKING 0x0 ;  /* 0x0000000000007b1d */ /* 0x000fe20000010000 */
[----:B------:R-:W-:Y:S02]  /*2630*/  ISETP.NE.AND P1, PT, R32, RZ, PT ;  /* 0x000000ff2000720c */ /* 0x000fe40003f25270 */
[----:B------:R-:W-:Y:S02]  /*2640*/  ISETP.NE.AND P6, PT, R24, RZ, PT ;  /* 0x000000ff1800720c */ /* 0x000fe40003fc5270 */
[----:B------:R-:W-:-:S02]  /*2650*/  LOP3.LUT R0, R0, 0x1fc, RZ, 0xc0, !PT ;  /* 0x000001fc00007812 */ /* 0x000fc400078ec0ff */
[----:B------:R-:W-:Y:S02]  /*2660*/  SEL R22, R22, 0x7, P1 ;  /* 0x0000000716167807 */ /* 0x000fe40000800000 */
[----:B------:R-:W-:Y:S02]  /*2670*/  ISETP.NE.AND P1, PT, R44, RZ, PT ;  /* 0x000000ff2c00720c */ /* 0x000fe40003f25270 */
[----:B------:R-:W-:Y:S02]  /*2680*/  ISETP.NE.AND P3, PT, R27, RZ, PT ;  /* 0x000000ff1b00720c */ /* 0x000fe40003f65270 */
[----:B------:R-:W-:Y:S02]  /*2690*/  SEL R9, R9, 0x7, P6 ;  /* 0x0000000709097807 */ /* 0x000fe40003000000 */
[----:B------:R-:W-:Y:S01]  /*26a0*/  LEA R27, R0, UR4, 0x2 ;  /* 0x00000004001b7c11 */ /* 0x000fe2000f8e10ff */
[----:B------:R-:W-:Y:S01]  /*26b0*/  ULDC.64 UR4, c[0x0][0x218] ;  /* 0x0000860000047ab9 */ /* 0x000fe20000000a00 */
[----:B------:R-:W-:-:S02]  /*26c0*/  ISETP.NE.AND P5, PT, R45, RZ, PT ;  /* 0x000000ff2d00720c */ /* 0x000fc40003fa5270 */
[----:B------:R-:W-:Y:S02]  /*26d0*/  ISETP.NE.AND P0, PT, R15, RZ, PT ;  /* 0x000000ff0f00720c */ /* 0x000fe40003f05270 */
[----:B------:R-:W-:Y:S02]  /*26e0*/  ISETP.NE.AND P2, PT, R39, RZ, PT ;  /* 0x000000ff2700720c */ /* 0x000fe40003f45270 */
[----:B------:R-:W-:Y:S01]  /*26f0*/  SEL R28, R10, 0x7, P1 ;  /* 0x000000070a1c7807 */ /* 0x000fe20000800000 */
[----:B------:R-:W1:Y:S01]  /*2700*/  LDS.128 R12, [R27] ;  /* 0x000000001b0c7984 */ /* 0x000e620000000c00 */
[----:B------:R-:W-:Y:S02]  /*2710*/  ISETP.NE.AND P1, PT, R20, RZ, PT ;  /* 0x000000ff1400720c */ /* 0x000fe40003f25270 */
[----:B------:R-:W-:Y:S02]  /*2720*/  SEL R24, R8, 0x7, P2 ;  /* 0x0000000708187807 */ /* 0x000fe40001000000 */
[----:B------:R-:W-:-:S02]  /*2730*/  SEL R30, R11, 0x7, P5 ;  /* 0x000000070b1e7807 */ /* 0x000fc40002800000 */
[----:B------:R-:W-:Y:S02]  /*2740*/  SEL R20, R9, 0x8, P0 ;  /* 0x0000000809147807 */ /* 0x000fe40000000000 */
[----:B------:R-:W2:Y:S01]  /*2750*/  LDS.128 R8, [R27+0x800] ;  /* 0x000800001b087984 */ /* 0x000ea20000000c00 */
[----:B------:R-:W-:Y:S02]  /*2760*/  ISETP.NE.AND P0, PT, R3, RZ, PT ;  /* 0x000000ff0300720c */ /* 0x000fe40003f05270 */
[----:B------:R-:W3:Y:S01]  /*2770*/  LDC.64 R2, c[0x0][0x218] ;  /* 0x00008600ff027b82 */ /* 0x000ee20000000a00 */
[----:B------:R-:W-:Y:S02]  /*2780*/  ISETP.NE.AND P2, PT, R21, RZ, PT ;  /* 0x000000ff1500720c */ /* 0x000fe40003f45270 */
[----:B------:R-:W-:Y:S02]  /*2790*/  LOP3.LUT R21, R77, R0, RZ, 0xfc, !PT ;  /* 0x000000004d157212 */ /* 0x000fe400078efcff */
[----:B------:R-:W-:-:S02]  /*27a0*/  LOP3.LUT R0, R77, 0x200, R0, 0xfe, !PT ;  /* 0x000002004d007812 */ /* 0x000fc400078efe00 */
[----:B------:R-:W-:Y:S02]  /*27b0*/  SEL R22, R22, 0x8, P1 ;  /* 0x0000000816167807 */ /* 0x000fe40000800000 */
[----:B------:R-:W-:Y:S02]  /*27c0*/  ISETP.GE.AND P1, PT, R21, 0x4ed80, PT ;  /* 0x0004ed801500780c */ /* 0x000fe40003f26270 */
[----:B------:R-:W-:Y:S02]  /*27d0*/  SEL R31, R31, 0x8, P3 ;  /* 0x000000081f1f7807 */ /* 0x000fe40001800000 */
[----:B------:R-:W-:Y:S02]  /*27e0*/  ISETP.GE.AND P3, PT, R0, 0x4ed80, PT ;  /* 0x0004ed800000780c */ /* 0x000fe40003f66270 */
[----:B------:R-:W-:Y:S02]  /*27f0*/  SEL R23, R23, 0x8, P2 ;  /* 0x0000000817177807 */ /* 0x000fe40001000000 */
[----:B------:R-:W-:-:S02]  /*2800*/  SHF.R.S32.HI R32, RZ, 0x1f, R77 ;  /* 0x0000001fff207819 */ /* 0x000fc4000001144d */
[----:B0-----:R-:W-:Y:S02]  /*2810*/  LEA R4, P2, R21, UR4, 0x2 ;  /* 0x0000000415047c11 */ /* 0x001fe4000f8410ff */
[----:B------:R-:W-:Y:S02]  /*2820*/  ISETP.NE.AND P6, PT, R47, RZ, PT ;  /* 0x000000ff2f00720c */ /* 0x000fe40003fc5270 */
[----:B------:R-:W-:Y:S01]  /*2830*/  ISETP.NE.AND P5, PT, R34, RZ, PT ;  /* 0x000000ff2200720c */ /* 0x000fe20003fa5270 */
[C---:B---3--:R-:W-:Y:S01]  /*2840*/  IMAD.WIDE R2, R21.reuse, 0x4, R2 ;  /* 0x0000000415027825 */ /* 0x048fe200078e0202 */
[----:B------:R-:W-:Y:S01]  /*2850*/  LEA.HI.X R5, R21, UR5, R32, 0x2, P2 ;  /* 0x0000000515057c11 */ /* 0x000fe200090f1420 */
[----:B------:R-:W-:Y:S01]  /*2860*/  ULDC.64 UR4, c[0x0][0x220] ;  /* 0x0000880000047ab9 */ /* 0x000fe20000000a00 */
[----:B------:R-:W-:Y:S02]  /*2870*/  SEL R30, R30, 0x8, P4 ;  /* 0x000000081e1e7807 */ /* 0x000fe40002000000 */
[----:B------:R-:W-:-:S02]  /*2880*/  SEL R28, R28, 0x8, P5 ;  /* 0x000000081c1c7807 */ /* 0x000fc40002800000 */
[----:B------:R-:W-:Y:S02]  /*2890*/  SEL R7, R24, 0x8, P6 ;  /* 0x0000000818077807 */ /* 0x000fe40003000000 */
[----:B------:R-:W-:Y:S01]  /*28a0*/  IADD3 R6, P2, R29, UR4, RZ ;  /* 0x000000041d067c10 */ /* 0x000fe2000ff5e0ff */
[----:B-1----:R0:W-:Y:S01]  /*28b0*/  @!P1 STG.E.128 desc[UR6][R2.64], R12 ;  /* 0x0000000c02009986 */ /* 0x0021e2000c101d06 */
[----:B------:R-:W-:Y:S02]  /*28c0*/  PRMT R25, R25, 0x3340, R20 ;  /* 0x0000334019197816 */ /* 0x000fe40000000014 */
[----:B------:R-:W-:Y:S01]  /*28d0*/  PRMT R22, R22, 0x3340, R23 ;  /* 0x0000334016167816 */ /* 0x000fe20000000017 */
[----:B--2---:R0:W-:Y:S01]  /*28e0*/  @!P3 STG.E.128 desc[UR6][R4.64+0x800], R8 ;  /* 0x000800080400b986 */ /* 0x0041e2000c101d06 */
[----:B------:R-:W-:Y:S02]  /*28f0*/  PRMT R30, R30, 0x3340, R31 ;  /* 0x000033401e1e7816 */ /* 0x000fe4000000001f */
[----:B------:R-:W-:-:S02]  /*2900*/  PRMT R17, R7, 0x3340, R28 ;  /* 0x0000334007117816 */ /* 0x000fc4000000001c */
[----:B------:R-:W-:Y:S02]  /*2910*/  LEA.HI.X.SX32 R7, R29, UR5, 0x1, P2 ;  /* 0x000000051d077c11 */ /* 0x000fe400090f0eff */
[----:B------:R-:W-:Y:S02]  /*2920*/  PRMT R16, R25, 0x5410, R22 ;  /* 0x0000541019107816 */ /* 0x000fe40000000016 */
[----:B------:R-:W-:Y:S01]  /*2930*/  PRMT R17, R17, 0x5410, R30 ;  /* 0x0000541011117816 */ /* 0x000fe2000000001e */
[----:B0-----:R-:W-:Y:S06]  /*2940*/  @P0 EXIT ;  /* 0x000000000000094d */ /* 0x001fec0003800000 */
[----:B------:R-:W-:Y:S01]  /*2950*/  STG.E.64 desc[UR6][R6.64], R16 ;  /* 0x0000001006007986 */ /* 0x000fe2000c101b06 */
[----:B------:R-:W-:Y:S05]  /*2960*/  EXIT ;  /* 0x000000000000794d */ /* 0x000fea0003800000 */
.L_x_0:
[----:B------:R-:W-:-:S00]  /*2970*/  BRA `(.L_x_0) ;  /* 0xfffffffc00fc7947 */ /* 0x000fc0000383ffff */
[----:B------:R-:W-:-:S00]  /*2980*/  NOP ;  /* 0x0000000000007918 */ /* 0x000fc00000000000 */
[----:B------:R-:W-:-:S00]  /*2990*/  NOP ;  /* 0x0000000000007918 */ /* 0x000fc00000000000 */
[----:B------:R-:W-:-:S00]  /*29a0*/  NOP ;  /* 0x0000000000007918 */ /* 0x000fc00000000000 */
[----:B------:R-:W-:-:S00]  /*29b0*/  NOP ;  /* 0x0000000000007918 */ /* 0x000fc00000000000 */
[----:B------:R-:W-:-:S00]  /*29c0*/  NOP ;  /* 0x0000000000007918 */ /* 0x000fc00000000000 */
[----:B------:R-:W-:-:S00]  /*29d0*/  NOP ;  /* 0x0000000000007918 */ /* 0x000fc00000000000 */
[----:B------:R-:W-:-:S00]  /*29e0*/  NOP ;  /* 0x0000000000007918 */ /* 0x000fc00000000000 */
[----:B------:R-:W-:-:S00]  /*29f0*/  NOP ;  /* 0x0000000000007918 */ /* 0x000fc00000000000 */
.L_x_1:


//--------------------- .nv.shared.triton_poi_fused_max_pool2d_with_indices_4 --------------------------
	.section	.nv.shared.triton_poi_fused_max_pool2d_with_indices_4,"aw",@nobits
	.sectionflags	@""
	.align	16
	.zero		1024


//--------------------- .nv.constant0.triton_poi_fused_max_pool2d_with_indices_4 --------------------------
	.section	.nv.constant0.triton_poi_fused_max_pool2d_with_indices_4,"a",@progbits
	.sectionflags	@""
	.align	4
.nv.constant0.triton_poi_fused_max_pool2d_with_indices_4:
	.zero		556
